//
// Generated by NVIDIA NVVM Compiler
//
// Compiler Build ID: CL-36424714
// Cuda compilation tools, release 13.0, V13.0.88
// Based on NVVM 20.0.0
//

.version 9.0
.target sm_100
.address_size 64

	// .globl	_Z10initKernelPcj

.visible .entry _Z10initKernelPcj(
	.param .u64 .ptr .align 1 _Z10initKernelPcj_param_0,
	.param .u32 _Z10initKernelPcj_param_1
)
{
	.reg .pred 	%p<4>;
	.reg .b16 	%rs<2>;
	.reg .b32 	%r<11>;
	.reg .b64 	%rd<5>;

	ld.param.u64 	%rd2, [_Z10initKernelPcj_param_0];
	ld.param.u32 	%r6, [_Z10initKernelPcj_param_1];
	mov.u32 	%r7, %ctaid.x;
	mov.u32 	%r1, %ntid.x;
	mov.u32 	%r8, %tid.x;
	mad.lo.s32 	%r10, %r7, %r1, %r8;
	setp.gt.u32 	%p1, %r10, %r6;
	@%p1 bra 	$L__BB0_3;
	mov.u32 	%r9, %nctaid.x;
	mul.lo.s32 	%r3, %r9, %r1;
	cvta.to.global.u64 	%rd1, %rd2;
$L__BB0_2:
	setp.gt.u32 	%p2, %r10, 1;
	selp.u16 	%rs1, 1, 0, %p2;
	cvt.u64.u32 	%rd3, %r10;
	add.s64 	%rd4, %rd1, %rd3;
	st.global.u8 	[%rd4], %rs1;
	add.s32 	%r10, %r10, %r3;
	setp.le.u32 	%p3, %r10, %r6;
	@%p3 bra 	$L__BB0_2;
$L__BB0_3:
	ret;

}
	// .globl	_Z11sieveKernelPcjj
.visible .entry _Z11sieveKernelPcjj(
	.param .u64 .ptr .align 1 _Z11sieveKernelPcjj_param_0,
	.param .u32 _Z11sieveKernelPcjj_param_1,
	.param .u32 _Z11sieveKernelPcjj_param_2
)
{
	.reg .pred 	%p<9>;
	.reg .b16 	%rs<3>;
	.reg .b32 	%r<14>;
	.reg .b64 	%rd<40>;

	ld.param.u64 	%rd20, [_Z11sieveKernelPcjj_param_0];
	ld.param.u32 	%r3, [_Z11sieveKernelPcjj_param_1];
	ld.param.u32 	%rd3, [_Z11sieveKernelPcjj_param_2];
	cvta.to.global.u64 	%rd1, %rd20;
	mov.u32 	%r4, %ctaid.x;
	mov.u32 	%r1, %ntid.x;
	mul.lo.s32 	%r2, %r4, %r1;
	mul.wide.u32 	%rd2, %r3, %r3;
	setp.gt.u64 	%p1, %rd2, %rd3;
	@%p1 bra 	$L__BB1_11;
	mov.u32 	%r5, %tid.x;
	add.s32 	%r6, %r2, %r5;
	mul.lo.s32 	%r7, %r6, %r3;
	cvt.u64.u32 	%rd21, %r7;
	add.s64 	%rd38, %rd2, %rd21;
	setp.gt.u64 	%p2, %rd38, %rd3;
	@%p2 bra 	$L__BB1_11;
	mov.u32 	%r8, %nctaid.x;
	mul.lo.s32 	%r9, %r8, %r1;
	mul.lo.s32 	%r10, %r9, %r3;
	cvt.u64.u32 	%rd5, %r10;
	add.s64 	%rd22, %rd38, %rd5;
	add.s64 	%rd23, %rd3, 1;
	max.u64 	%rd24, %rd22, %rd23;
	setp.le.u64 	%p3, %rd22, %rd3;
	selp.u64 	%rd6, 1, 0, %p3;
	add.s64 	%rd25, %rd22, %rd6;
	sub.s64 	%rd7, %rd24, %rd25;
	and.b64  	%rd26, %rd7, -4294967296;
	setp.ne.s64 	%p4, %rd26, 0;
	@%p4 bra 	$L__BB1_4;
	cvt.u32.u64 	%r11, %rd5;
	cvt.u32.u64 	%r12, %rd7;
	div.u32 	%r13, %r12, %r11;
	cvt.u64.u32 	%rd35, %r13;
	bra.uni 	$L__BB1_5;
$L__BB1_4:
	div.u64 	%rd35, %rd7, %rd5;
$L__BB1_5:
	add.s64 	%rd11, %rd35, %rd6;
	and.b64  	%rd27, %rd11, 3;
	setp.eq.s64 	%p5, %rd27, 3;
	@%p5 bra 	$L__BB1_8;
	add.s64 	%rd28, %rd11, 1;
	and.b64  	%rd36, %rd28, 3;
$L__BB1_7:
	.pragma "nounroll";
	add.s64 	%rd29, %rd1, %rd38;
	mov.b16 	%rs1, 0;
	st.global.u8 	[%rd29], %rs1;
	add.s64 	%rd38, %rd38, %rd5;
	add.s64 	%rd36, %rd36, -1;
	setp.ne.s64 	%p6, %rd36, 0;
	@%p6 bra 	$L__BB1_7;
$L__BB1_8:
	setp.lt.u64 	%p7, %rd11, 3;
	@%p7 bra 	$L__BB1_11;
	shl.b64 	%rd34, %rd5, 2;
$L__BB1_10:
	add.s64 	%rd30, %rd1, %rd38;
	mov.b16 	%rs2, 0;
	st.global.u8 	[%rd30], %rs2;
	add.s64 	%rd31, %rd30, %rd5;
	st.global.u8 	[%rd31], %rs2;
	add.s64 	%rd32, %rd31, %rd5;
	st.global.u8 	[%rd32], %rs2;
	add.s64 	%rd33, %rd32, %rd5;
	st.global.u8 	[%rd33], %rs2;
	add.s64 	%rd38, %rd34, %rd38;
	setp.le.u64 	%p8, %rd38, %rd3;
	@%p8 bra 	$L__BB1_10;
$L__BB1_11:
	ret;

}
	// .globl	_Z16batchCheckKernelPcjjS_
.visible .entry _Z16batchCheckKernelPcjjS_(
	.param .u64 .ptr .align 1 _Z16batchCheckKernelPcjjS__param_0,
	.param .u32 _Z16batchCheckKernelPcjjS__param_1,
	.param .u32 _Z16batchCheckKernelPcjjS__param_2,
	.param .u64 .ptr .align 1 _Z16batchCheckKernelPcjjS__param_3
)
{
	.reg .pred 	%p<2>;
	.reg .b16 	%rs<2>;
	.reg .b32 	%r<8>;
	.reg .b64 	%rd<9>;

	ld.param.u64 	%rd1, [_Z16batchCheckKernelPcjjS__param_0];
	ld.param.u32 	%r3, [_Z16batchCheckKernelPcjjS__param_1];
	ld.param.u32 	%r4, [_Z16batchCheckKernelPcjjS__param_2];
	ld.param.u64 	%rd2, [_Z16batchCheckKernelPcjjS__param_3];
	mov.u32 	%r5, %ctaid.x;
	mov.u32 	%r6, %ntid.x;
	mov.u32 	%r7, %tid.x;
	mad.lo.s32 	%r1, %r5, %r6, %r7;
	add.s32 	%r2, %r3, %r1;
	setp.gt.u32 	%p1, %r2, %r4;
	@%p1 bra 	$L__BB2_2;
	cvta.to.global.u64 	%rd3, %rd1;
	cvta.to.global.u64 	%rd4, %rd2;
	cvt.u64.u32 	%rd5, %r2;
	add.s64 	%rd6, %rd3, %rd5;
	ld.global.u8 	%rs1, [%rd6];
	cvt.u64.u32 	%rd7, %r1;
	add.s64 	%rd8, %rd4, %rd7;
	st.global.u8 	[%rd8], %rs1;
$L__BB2_2:
	ret;

}


// ===== COMPILED SASS (sm_100) =====

	.target	sm_100

	.elftype	@"ET_EXEC"


//--------------------- .note.nv.tkinfo           --------------------------
	.section	.note.nv.tkinfo,"",@"SHT_NOTE"
	.sectionflags	@"SHF_NOTE_NV_TKINFO"
	.tkinfo
        /*0018*/ 	.word	0x00000002
        /*0030*/ 	.string	""
        /*0030*/ 	.string	"ptxas"
        /*0030*/ 	.string	"Cuda compilation tools, release 13.0, V13.0.88"
        /*0030*/ 	.string	"Build cuda_13.0.r13.0/compiler.36424714_0"
        /*0030*/ 	.string	"-arch sm_100 -m 64 "



//--------------------- .note.nv.cuinfo           --------------------------
	.section	.note.nv.cuinfo,"",@"SHT_NOTE"
	.sectionflags	@"SHF_NOTE_NV_CUINFO"
        /*0018*/ 	.short	0x0002
        /*001a*/ 	.short	0x0064
        /*001c*/ 	.short	0x0082
	.zero		2


//--------------------- .nv.info                  --------------------------
	.section	.nv.info,"",@"SHT_CUDA_INFO"
	.align	4


	//----- nvinfo : EIATTR_REGCOUNT
	.align		4
        /*0000*/ 	.byte	0x04, 0x2f
        /*0002*/ 	.short	(.L_1 - .L_0)
	.align		4
.L_0:
        /*0004*/ 	.word	index@(_Z10initKernelPcj)
        /*0008*/ 	.word	0x0000000a


	//----- nvinfo : EIATTR_FRAME_SIZE
	.align		4
.L_1:
        /*000c*/ 	.byte	0x04, 0x11
        /*000e*/ 	.short	(.L_3 - .L_2)
	.align		4
.L_2:
        /*0010*/ 	.word	index@(_Z10initKernelPcj)
        /*0014*/ 	.word	0x00000000


	//----- nvinfo : EIATTR_REGCOUNT
	.align		4
.L_3:
        /*0018*/ 	.byte	0x04, 0x2f
        /*001a*/ 	.short	(.L_5 - .L_4)
	.align		4
.L_4:
        /*001c*/ 	.word	index@(_Z11sieveKernelPcjj)
        /*0020*/ 	.word	0x00000014


	//----- nvinfo : EIATTR_FRAME_SIZE
	.align		4
.L_5:
        /*0024*/ 	.byte	0x04, 0x11
        /*0026*/ 	.short	(.L_7 - .L_6)
	.align		4
.L_6:
        /*0028*/ 	.word	index@($__internal_0_$__cuda_sm20_div_u64)
        /*002c*/ 	.word	0x00000000


	//----- nvinfo : EIATTR_FRAME_SIZE
	.align		4
.L_7:
        /*0030*/ 	.byte	0x04, 0x11
        /*0032*/ 	.short	(.L_9 - .L_8)
	.align		4
.L_8:
        /*0034*/ 	.word	index@(_Z11sieveKernelPcjj)
        /*0038*/ 	.word	0x00000000


	//----- nvinfo : EIATTR_REGCOUNT
	.align		4
.L_9:
        /*003c*/ 	.byte	0x04, 0x2f
        /*003e*/ 	.short	(.L_11 - .L_10)
	.align		4
.L_10:
        /*0040*/ 	.word	index@(_Z16batchCheckKernelPcjjS_)
        /*0044*/ 	.word	0x00000008


	//----- nvinfo : EIATTR_FRAME_SIZE
	.align		4
.L_11:
        /*0048*/ 	.byte	0x04, 0x11
        /*004a*/ 	.short	(.L_13 - .L_12)
	.align		4
.L_12:
        /*004c*/ 	.word	index@(_Z16batchCheckKernelPcjjS_)
        /*0050*/ 	.word	0x00000000


	//----- nvinfo : EIATTR_MIN_STACK_SIZE
	.align		4
.L_13:
        /*0054*/ 	.byte	0x04, 0x12
        /*0056*/ 	.short	(.L_15 - .L_14)
	.align		4
.L_14:
        /*0058*/ 	.word	index@(_Z16batchCheckKernelPcjjS_)
        /*005c*/ 	.word	0x00000000


	//----- nvinfo : EIATTR_MIN_STACK_SIZE
	.align		4
.L_15:
        /*0060*/ 	.byte	0x04, 0x12
        /*0062*/ 	.short	(.L_17 - .L_16)
	.align		4
.L_16:
        /*0064*/ 	.word	index@(_Z11sieveKernelPcjj)
        /*0068*/ 	.word	0x00000000


	//----- nvinfo : EIATTR_MIN_STACK_SIZE
	.align		4
.L_17:
        /*006c*/ 	.byte	0x04, 0x12
        /*006e*/ 	.short	(.L_19 - .L_18)
	.align		4
.L_18:
        /*0070*/ 	.word	index@(_Z10initKernelPcj)
        /*0074*/ 	.word	0x00000000
.L_19:


//--------------------- .nv.compat                --------------------------
	.section	.nv.compat,"",@"SHT_CUDA_COMPAT_INFO"
	.align	4
        /*0000*/ 	.byte	0x02, 0x09, 0x00, 0x00, 0x02, 0x02, 0x01, 0x00, 0x02, 0x05, 0x05, 0x00, 0x03, 0x07, 0x01, 0x01
        /*0010*/ 	.byte	0x02, 0x03, 0x00, 0x00, 0x02, 0x06, 0x01, 0x00, 0x04, 0x0b, 0x08, 0x00, 0x09, 0x00, 0x00, 0x00
        /*0020*/ 	.byte	0x00, 0x00, 0x00, 0x00


//--------------------- .nv.info._Z16batchCheckKernelPcjjS_ --------------------------
	.section	.nv.info._Z16batchCheckKernelPcjjS_,"",@"SHT_CUDA_INFO"
	.sectionflags	@""
	.align	4


	//----- nvinfo : EIATTR_CUDA_API_VERSION
	.align		4
        /*0000*/ 	.byte	0x04, 0x37
        /*0002*/ 	.short	(.L_21 - .L_20)
.L_20:
        /*0004*/ 	.word	0x00000082


	//----- nvinfo : EIATTR_KPARAM_INFO
	.align		4
.L_21:
        /*0008*/ 	.byte	0x04, 0x17
        /*000a*/ 	.short	(.L_23 - .L_22)
.L_22:
        /*000c*/ 	.word	0x00000000
        /*0010*/ 	.short	0x0003
        /*0012*/ 	.short	0x0010
        /*0014*/ 	.byte	0x00, 0xf5, 0x21, 0x00


	//----- nvinfo : EIATTR_KPARAM_INFO
	.align		4
.L_23:
        /*0018*/ 	.byte	0x04, 0x17
        /*001a*/ 	.short	(.L_25 - .L_24)
.L_24:
        /*001c*/ 	.word	0x00000000
        /*0020*/ 	.short	0x0002
        /*0022*/ 	.short	0x000c
        /*0024*/ 	.byte	0x00, 0xf0, 0x11, 0x00


	//----- nvinfo : EIATTR_KPARAM_INFO
	.align		4
.L_25:
        /*0028*/ 	.byte	0x04, 0x17
        /*002a*/ 	.short	(.L_27 - .L_26)
.L_26:
        /*002c*/ 	.word	0x00000000
        /*0030*/ 	.short	0x0001
        /*0032*/ 	.short	0x0008
        /*0034*/ 	.byte	0x00, 0xf0, 0x11, 0x00


	//----- nvinfo : EIATTR_KPARAM_INFO
	.align		4
.L_27:
        /*0038*/ 	.byte	0x04, 0x17
        /*003a*/ 	.short	(.L_29 - .L_28)
.L_28:
        /*003c*/ 	.word	0x00000000
        /*0040*/ 	.short	0x0000
        /*0042*/ 	.short	0x0000
        /*0044*/ 	.byte	0x00, 0xf5, 0x21, 0x00


	//----- nvinfo : EIATTR_SPARSE_MMA_MASK
	.align		4
.L_29:
        /*0048*/ 	.byte	0x03, 0x50
        /*004a*/ 	.short	0x0000


	//----- nvinfo : EIATTR_MAXREG_COUNT
	.align		4
        /*004c*/ 	.byte	0x03, 0x1b
        /*004e*/ 	.short	0x00ff


	//----- nvinfo : EIATTR_MERCURY_ISA_VERSION
	.align		4
        /*0050*/ 	.byte	0x03, 0x5f
        /*0052*/ 	.short	0x0101


	//----- nvinfo : EIATTR_VRC_CTA_INIT_COUNT
	.align		4
        /*0054*/ 	.byte	0x02, 0x4a
	.zero		1
	.zero		1


	//----- nvinfo : EIATTR_EXIT_INSTR_OFFSETS
	.align		4
        /*0058*/ 	.byte	0x04, 0x1c
        /*005a*/ 	.short	(.L_31 - .L_30)


	//   ....[0]....
.L_30:
        /*005c*/ 	.word	0x00000080


	//   ....[1]....
        /*0060*/ 	.word	0x00000120


	//----- nvinfo : EIATTR_CBANK_PARAM_SIZE
	.align		4
.L_31:
        /*0064*/ 	.byte	0x03, 0x19
        /*0066*/ 	.short	0x0018


	//----- nvinfo : EIATTR_PARAM_CBANK
	.align		4
        /*0068*/ 	.byte	0x04, 0x0a
        /*006a*/ 	.short	(.L_33 - .L_32)
	.align		4
.L_32:
        /*006c*/ 	.word	index@(.nv.constant0._Z16batchCheckKernelPcjjS_)
        /*0070*/ 	.short	0x0380
        /*0072*/ 	.short	0x0018


	//----- nvinfo : EIATTR_SW_WAR
	.align		4
.L_33:
        /*0074*/ 	.byte	0x04, 0x36
        /*0076*/ 	.short	(.L_35 - .L_34)
.L_34:
        /*0078*/ 	.word	0x00000008
.L_35:


//--------------------- .nv.info._Z11sieveKernelPcjj --------------------------
	.section	.nv.info._Z11sieveKernelPcjj,"",@"SHT_CUDA_INFO"
	.sectionflags	@""
	.align	4


	//----- nvinfo : EIATTR_CUDA_API_VERSION
	.align		4
        /*0000*/ 	.byte	0x04, 0x37
        /*0002*/ 	.short	(.L_37 - .L_36)
.L_36:
        /*0004*/ 	.word	0x00000082


	//----- nvinfo : EIATTR_KPARAM_INFO
	.align		4
.L_37:
        /*0008*/ 	.byte	0x04, 0x17
        /*000a*/ 	.short	(.L_39 - .L_38)
.L_38:
        /*000c*/ 	.word	0x00000000
        /*0010*/ 	.short	0x0002
        /*0012*/ 	.short	0x000c
        /*0014*/ 	.byte	0x00, 0xf0, 0x11, 0x00


	//----- nvinfo : EIATTR_KPARAM_INFO
	.align		4
.L_39:
        /*0018*/ 	.byte	0x04, 0x17
        /*001a*/ 	.short	(.L_41 - .L_40)
.L_40:
        /*001c*/ 	.word	0x00000000
        /*0020*/ 	.short	0x0001
        /*0022*/ 	.short	0x0008
        /*0024*/ 	.byte	0x00, 0xf0, 0x11, 0x00


	//----- nvinfo : EIATTR_KPARAM_INFO
	.align		4
.L_41:
        /*0028*/ 	.byte	0x04, 0x17
        /*002a*/ 	.short	(.L_43 - .L_42)
.L_42:
        /*002c*/ 	.word	0x00000000
        /*0030*/ 	.short	0x0000
        /*0032*/ 	.short	0x0000
        /*0034*/ 	.byte	0x00, 0xf5, 0x21, 0x00


	//----- nvinfo : EIATTR_SPARSE_MMA_MASK
	.align		4
.L_43:
        /*0038*/ 	.byte	0x03, 0x50
        /*003a*/ 	.short	0x0000


	//----- nvinfo : EIATTR_MAXREG_COUNT
	.align		4
        /*003c*/ 	.byte	0x03, 0x1b
        /*003e*/ 	.short	0x00ff


	//----- nvinfo : EIATTR_MERCURY_ISA_VERSION
	.align		4
        /*0040*/ 	.byte	0x03, 0x5f
        /*0042*/ 	.short	0x0101


	//----- nvinfo : EIATTR_VRC_CTA_INIT_COUNT
	.align		4
        /*0044*/ 	.byte	0x02, 0x4a
	.zero		1
	.zero		1


	//----- nvinfo : EIATTR_EXIT_INSTR_OFFSETS
	.align		4
        /*0048*/ 	.byte	0x04, 0x1c
        /*004a*/ 	.short	(.L_45 - .L_44)


	//   ....[0]....
.L_44:
        /*004c*/ 	.word	0x00000050


	//   ....[1]....
        /*0050*/ 	.word	0x00000100


	//   ....[2]....
        /*0054*/ 	.word	0x00000580


	//   ....[3]....
        /*0058*/ 	.word	0x000006a0


	//----- nvinfo : EIATTR_CRS_STACK_SIZE
	.align		4
.L_45:
        /*005c*/ 	.byte	0x04, 0x1e
        /*005e*/ 	.short	(.L_47 - .L_46)
.L_46:
        /*0060*/ 	.word	0x00000000


	//----- nvinfo : EIATTR_CBANK_PARAM_SIZE
	.align		4
.L_47:
        /*0064*/ 	.byte	0x03, 0x19
        /*0066*/ 	.short	0x0010


	//----- nvinfo : EIATTR_PARAM_CBANK
	.align		4
        /*0068*/ 	.byte	0x04, 0x0a
        /*006a*/ 	.short	(.L_49 - .L_48)
	.align		4
.L_48:
        /*006c*/ 	.word	index@(.nv.constant0._Z11sieveKernelPcjj)
        /*0070*/ 	.short	0x0380
        /*0072*/ 	.short	0x0010


	//----- nvinfo : EIATTR_SW_WAR
	.align		4
.L_49:
        /*0074*/ 	.byte	0x04, 0x36
        /*0076*/ 	.short	(.L_51 - .L_50)
.L_50:
        /*0078*/ 	.word	0x00000008
.L_51:


//--------------------- .nv.info._Z10initKernelPcj --------------------------
	.section	.nv.info._Z10initKernelPcj,"",@"SHT_CUDA_INFO"
	.sectionflags	@""
	.align	4


	//----- nvinfo : EIATTR_CUDA_API_VERSION
	.align		4
        /*0000*/ 	.byte	0x04, 0x37
        /*0002*/ 	.short	(.L_53 - .L_52)
.L_52:
        /*0004*/ 	.word	0x00000082


	//----- nvinfo : EIATTR_KPARAM_INFO
	.align		4
.L_53:
        /*0008*/ 	.byte	0x04, 0x17
        /*000a*/ 	.short	(.L_55 - .L_54)
.L_54:
        /*000c*/ 	.word	0x00000000
        /*0010*/ 	.short	0x0001
        /*0012*/ 	.short	0x0008
        /*0014*/ 	.byte	0x00, 0xf0, 0x11, 0x00


	//----- nvinfo : EIATTR_KPARAM_INFO
	.align		4
.L_55:
        /*0018*/ 	.byte	0x04, 0x17
        /*001a*/ 	.short	(.L_57 - .L_56)
.L_56:
        /*001c*/ 	.word	0x00000000
        /*0020*/ 	.short	0x0000
        /*0022*/ 	.short	0x0000
        /*0024*/ 	.byte	0x00, 0xf5, 0x21, 0x00


	//----- nvinfo : EIATTR_SPARSE_MMA_MASK
	.align		4
.L_57:
        /*0028*/ 	.byte	0x03, 0x50
        /*002a*/ 	.short	0x0000


	//----- nvinfo : EIATTR_MAXREG_COUNT
	.align		4
        /*002c*/ 	.byte	0x03, 0x1b
        /*002e*/ 	.short	0x00ff


	//----- nvinfo : EIATTR_MERCURY_ISA_VERSION
	.align		4
        /*0030*/ 	.byte	0x03, 0x5f
        /*0032*/ 	.short	0x0101


	//----- nvinfo : EIATTR_VRC_CTA_INIT_COUNT
	.align		4
        /*0034*/ 	.byte	0x02, 0x4a
	.zero		1
	.zero		1


	//----- nvinfo : EIATTR_EXIT_INSTR_OFFSETS
	.align		4
        /*0038*/ 	.byte	0x04, 0x1c
        /*003a*/ 	.short	(.L_59 - .L_58)


	//   ....[0]....
.L_58:
        /*003c*/ 	.word	0x00000070


	//   ....[1]....
        /*0040*/ 	.word	0x00000140


	//----- nvinfo : EIATTR_CRS_STACK_SIZE
	.align		4
.L_59:
        /*0044*/ 	.byte	0x04, 0x1e
        /*0046*/ 	.short	(.L_61 - .L_60)
.L_60:
        /*0048*/ 	.word	0x00000000


	//----- nvinfo : EIATTR_CBANK_PARAM_SIZE
	.align		4
.L_61:
        /*004c*/ 	.byte	0x03, 0x19
        /*004e*/ 	.short	0x000c


	//----- nvinfo : EIATTR_PARAM_CBANK
	.align		4
        /*0050*/ 	.byte	0x04, 0x0a
        /*0052*/ 	.short	(.L_63 - .L_62)
	.align		4
.L_62:
        /*0054*/ 	.word	index@(.nv.constant0._Z10initKernelPcj)
        /*0058*/ 	.short	0x0380
        /*005a*/ 	.short	0x000c


	//----- nvinfo : EIATTR_SW_WAR
	.align		4
.L_63:
        /*005c*/ 	.byte	0x04, 0x36
        /*005e*/ 	.short	(.L_65 - .L_64)
.L_64:
        /*0060*/ 	.word	0x00000008
.L_65:


//--------------------- .nv.callgraph             --------------------------
	.section	.nv.callgraph,"",@"SHT_CUDA_CALLGRAPH"
	.align	4
	.sectionentsize	8
	.align		4
        /*0000*/ 	.word	0x00000000
	.align		4
        /*0004*/ 	.word	0xffffffff
	.align		4
        /*0008*/ 	.word	0x00000000
	.align		4
        /*000c*/ 	.word	0xfffffffe
	.align		4
        /*0010*/ 	.word	0x00000000
	.align		4
        /*0014*/ 	.word	0xfffffffd
	.align		4
        /*0018*/ 	.word	0x00000000
	.align		4
        /*001c*/ 	.word	0xfffffffc


//--------------------- .text._Z16batchCheckKernelPcjjS_ --------------------------
	.section	.text._Z16batchCheckKernelPcjjS_,"ax",@progbits
	.align	128
        .global         _Z16batchCheckKernelPcjjS_
        .type           _Z16batchCheckKernelPcjjS_,@function
        .size           _Z16batchCheckKernelPcjjS_,(.L_x_12 - _Z16batchCheckKernelPcjjS_)
        .other          _Z16batchCheckKernelPcjjS_,@"STO_CUDA_ENTRY STV_DEFAULT"
_Z16batchCheckKernelPcjjS_:
.text._Z16batchCheckKernelPcjjS_:
[----:B------:R-:W-:Y:S01]  /*0000*/  LDC R1, c[0x0][0x37c] ;  /* 0x0000df00ff017b82 */ /* 0x000fe20000000800 */
[----:B------:R-:W0:Y:S07]  /*0010*/  S2R R3, SR_TID.X ;  /* 0x0000000000037919 */ /* 0x000e2e0000002100 */
[----:B------:R-:W0:Y:S01]  /*0020*/  S2UR UR4, SR_CTAID.X ;  /* 0x00000000000479c3 */ /* 0x000e220000002500 */
[----:B------:R-:W1:Y:S07]  /*0030*/  LDCU.64 UR6, c[0x0][0x388] ;  /* 0x00007100ff0677ac */ /* 0x000e6e0008000a00 */
[----:B------:R-:W0:Y:S02]  /*0040*/  LDC R4, c[0x0][0x360] ;  /* 0x0000d800ff047b82 */ /* 0x000e240000000800 */
[----:B0-----:R-:W-:-:S04]  /*0050*/  IMAD R4, R4, UR4, R3 ;  /* 0x0000000404047c24 */ /* 0x001fc8000f8e0203 */
[----:B-1----:R-:W-:-:S05]  /*0060*/  VIADD R2, R4, UR6 ;  /* 0x0000000604027c36 */ /* 0x002fca0008000000 */
[----:B------:R-:W-:-:S13]  /*0070*/  ISETP.GT.U32.AND P0, PT, R2, UR7, PT ;  /* 0x0000000702007c0c */ /* 0x000fda000bf04070 */
[----:B------:R-:W-:Y:S05]  /*0080*/  @P0 EXIT ;  /* 0x000000000000094d */ /* 0x000fea0003800000 */
[----:B------:R-:W0:Y:S01]  /*0090*/  LDCU.64 UR6, c[0x0][0x380] ;  /* 0x00007000ff0677ac */ /* 0x000e220008000a00 */
[----:B------:R-:W1:Y:S01]  /*00a0*/  LDCU.64 UR4, c[0x0][0x358] ;  /* 0x00006b00ff0477ac */ /* 0x000e620008000a00 */
[----:B0-----:R-:W-:-:S04]  /*00b0*/  IADD3 R2, P0, PT, R2, UR6, RZ ;  /* 0x0000000602027c10 */ /* 0x001fc8000ff1e0ff */
[----:B------:R-:W-:Y:S01]  /*00c0*/  IADD3.X R3, PT, PT, RZ, UR7, RZ, P0, !PT ;  /* 0x00000007ff037c10 */ /* 0x000fe200087fe4ff */
[----:B------:R-:W0:Y:S05]  /*00d0*/  LDCU.64 UR6, c[0x0][0x390] ;  /* 0x00007200ff0677ac */ /* 0x000e2a0008000a00 */
[----:B-1----:R-:W2:Y:S01]  /*00e0*/  LDG.E.U8 R3, desc[UR4][R2.64] ;  /* 0x0000000402037981 */ /* 0x002ea2000c1e1100 */
[----:B0-----:R-:W-:-:S05]  /*00f0*/  IADD3 R4, P0, PT, R4, UR6, RZ ;  /* 0x0000000604047c10 */ /* 0x001fca000ff1e0ff */
[----:B------:R-:W-:-:S05]  /*0100*/  IMAD.X R5, RZ, RZ, UR7, P0 ;  /* 0x00000007ff057e24 */ /* 0x000fca00080e06ff */
[----:B--2---:R-:W-:Y:S01]  /*0110*/  STG.E.U8 desc[UR4][R4.64], R3 ;  /* 0x0000000304007986 */ /* 0x004fe2000c101104 */
[----:B------:R-:W-:Y:S05]  /*0120*/  EXIT ;  /* 0x000000000000794d */ /* 0x000fea0003800000 */
.L_x_0:
[----:B------:R-:W-:-:S00]  /*0130*/  BRA `(.L_x_0) ;  /* 0xfffffffc00fc7947 */ /* 0x000fc0000383ffff */
[----:B------:R-:W-:-:S00]  /*0140*/  NOP ;  /* 0x0000000000007918 */ /* 0x000fc00000000000 */
        /* <DEDUP_REMOVED lines=11> */
.L_x_12:


//--------------------- .text._Z11sieveKernelPcjj --------------------------
	.section	.text._Z11sieveKernelPcjj,"ax",@progbits
	.align	128
        .global         _Z11sieveKernelPcjj
        .type           _Z11sieveKernelPcjj,@function
        .size           _Z11sieveKernelPcjj,(.L_x_11 - _Z11sieveKernelPcjj)
        .other          _Z11sieveKernelPcjj,@"STO_CUDA_ENTRY STV_DEFAULT"
_Z11sieveKernelPcjj:
.text._Z11sieveKernelPcjj:
[----:B------:R-:W-:Y:S08]  /*0000*/  LDC R1, c[0x0][0x37c] ;  /* 0x0000df00ff017b82 */ /* 0x000ff00000000800 */
[----:B------:R-:W0:Y:S02]  /*0010*/  LDC.64 R10, c[0x0][0x388] ;  /* 0x0000e200ff0a7b82 */ /* 0x000e240000000a00 */
[----:B0-----:R-:W-:-:S03]  /*0020*/  IMAD.WIDE.U32 R2, R10, R10, RZ ;  /* 0x0000000a0a027225 */ /* 0x001fc600078e00ff */
[----:B------:R-:W-:-:S04]  /*0030*/  ISETP.GT.U32.AND P0, PT, R2, R11, PT ;  /* 0x0000000b0200720c */ /* 0x000fc80003f04070 */
[----:B------:R-:W-:-:S13]  /*0040*/  ISETP.GT.U32.AND.EX P0, PT, R3, RZ, PT, P0 ;  /* 0x000000ff0300720c */ /* 0x000fda0003f04100 */
[----:B------:R-:W-:Y:S05]  /*0050*/  @P0 EXIT ;  /* 0x000000000000094d */ /* 0x000fea0003800000 */
[----:B------:R-:W0:Y:S01]  /*0060*/  S2R R5, SR_TID.X ;  /* 0x0000000000057919 */ /* 0x000e220000002100 */
[----:B------:R-:W1:Y:S01]  /*0070*/  S2UR UR4, SR_CTAID.X ;  /* 0x00000000000479c3 */ /* 0x000e620000002500 */
[----:B------:R-:W1:Y:S02]  /*0080*/  LDCU UR5, c[0x0][0x360] ;  /* 0x00006c00ff0577ac */ /* 0x000e640008000800 */
[----:B-1----:R-:W-:-:S06]  /*0090*/  UIMAD UR4, UR4, UR5, URZ ;  /* 0x00000005040472a4 */ /* 0x002fcc000f8e02ff */
[----:B0-----:R-:W-:-:S04]  /*00a0*/  VIADD R5, R5, UR4 ;  /* 0x0000000405057c36 */ /* 0x001fc80008000000 */
[----:B------:R-:W-:-:S05]  /*00b0*/  IMAD R5, R5, R10, RZ ;  /* 0x0000000a05057224 */ /* 0x000fca00078e02ff */
[----:B------:R-:W-:-:S05]  /*00c0*/  IADD3 R5, P0, PT, R5, R2, RZ ;  /* 0x0000000205057210 */ /* 0x000fca0007f1e0ff */
[----:B------:R-:W-:Y:S01]  /*00d0*/  IMAD.X R3, RZ, RZ, R3, P0 ;  /* 0x000000ffff037224 */ /* 0x000fe200000e0603 */
[----:B------:R-:W-:-:S04]  /*00e0*/  ISETP.GT.U32.AND P0, PT, R5, R11, PT ;  /* 0x0000000b0500720c */ /* 0x000fc80003f04070 */
[----:B------:R-:W-:-:S13]  /*00f0*/  ISETP.GT.U32.AND.EX P0, PT, R3, RZ, PT, P0 ;  /* 0x000000ff0300720c */ /* 0x000fda0003f04100 */
[----:B------:R-:W-:Y:S05]  /*0100*/  @P0 EXIT ;  /* 0x000000000000094d */ /* 0x000fea0003800000 */
[----:B------:R-:W0:Y:S01]  /*0110*/  LDCU UR4, c[0x0][0x370] ;  /* 0x00006e00ff0477ac */ /* 0x000e220008000800 */
[----:B------:R-:W-:Y:S01]  /*0120*/  IADD3 R7, P1, PT, R11, 0x1, RZ ;  /* 0x000000010b077810 */ /* 0x000fe20007f3e0ff */
[----:B------:R-:W-:Y:S04]  /*0130*/  BSSY.RECONVERGENT B0, `(.L_x_1) ;  /* 0x0000029000007945 */ /* 0x000fe80003800200 */
[----:B------:R-:W-:Y:S01]  /*0140*/  IMAD.X R6, RZ, RZ, RZ, P1 ;  /* 0x000000ffff067224 */ /* 0x000fe200008e06ff */
[----:B0-----:R-:W-:-:S06]  /*0150*/  UIMAD UR4, UR5, UR4, URZ ;  /* 0x00000004050472a4 */ /* 0x001fcc000f8e02ff */
[----:B------:R-:W-:-:S05]  /*0160*/  IMAD R0, R10, UR4, RZ ;  /* 0x000000040a007c24 */ /* 0x000fca000f8e02ff */
[----:B------:R-:W-:-:S04]  /*0170*/  IADD3 R4, P0, PT, R0, R5, RZ ;  /* 0x0000000500047210 */ /* 0x000fc80007f1e0ff */
[C---:B------:R-:W-:Y:S01]  /*0180*/  ISETP.GT.U32.AND P1, PT, R4.reuse, R7, PT ;  /* 0x000000070400720c */ /* 0x040fe20003f24070 */
[----:B------:R-:W-:Y:S01]  /*0190*/  IMAD.X R9, RZ, RZ, R3, P0 ;  /* 0x000000ffff097224 */ /* 0x000fe200000e0603 */
[----:B------:R-:W-:-:S04]  /*01a0*/  ISETP.GT.U32.AND P0, PT, R4, R11, PT ;  /* 0x0000000b0400720c */ /* 0x000fc80003f04070 */
[CC--:B------:R-:W-:Y:S02]  /*01b0*/  ISETP.GT.U32.AND.EX P1, PT, R9.reuse, R6.reuse, PT, P1 ;  /* 0x000000060900720c */ /* 0x0c0fe40003f24110 */
[C---:B------:R-:W-:Y:S02]  /*01c0*/  ISETP.GT.U32.AND.EX P0, PT, R9.reuse, RZ, PT, P0 ;  /* 0x000000ff0900720c */ /* 0x040fe40003f04100 */
[----:B------:R-:W-:Y:S02]  /*01d0*/  SEL R7, R4, R7, P1 ;  /* 0x0000000704077207 */ /* 0x000fe40000800000 */
[----:B------:R-:W-:Y:S02]  /*01e0*/  SEL R2, RZ, 0x1, P0 ;  /* 0x00000001ff027807 */ /* 0x000fe40000000000 */
[----:B------:R-:W-:Y:S02]  /*01f0*/  SEL R6, R9, R6, P1 ;  /* 0x0000000609067207 */ /* 0x000fe40000800000 */
[----:B------:R-:W-:-:S04]  /*0200*/  IADD3 R7, P0, P1, R7, -R4, -R2 ;  /* 0x8000000407077210 */ /* 0x000fc8000791e802 */
[----:B------:R-:W-:-:S04]  /*0210*/  IADD3.X R6, PT, PT, R6, -0x1, ~R9, P0, P1 ;  /* 0xffffffff06067810 */ /* 0x000fc800007e2c09 */
[----:B------:R-:W-:-:S13]  /*0220*/  ISETP.NE.U32.AND P0, PT, R6, RZ, PT ;  /* 0x000000ff0600720c */ /* 0x000fda0003f05070 */
[----:B------:R-:W-:Y:S05]  /*0230*/  @P0 BRA `(.L_x_2) ;  /* 0x0000000000500947 */ /* 0x000fea0003800000 */
[----:B------:R-:W0:Y:S01]  /*0240*/  I2F.U32.RP R4, R0 ;  /* 0x0000000000047306 */ /* 0x000e220000209000 */
[----:B------:R-:W-:Y:S01]  /*0250*/  IMAD.MOV R11, RZ, RZ, -R0 ;  /* 0x000000ffff0b7224 */ /* 0x000fe200078e0a00 */
[----:B------:R-:W-:-:S06]  /*0260*/  ISETP.NE.U32.AND P2, PT, R0, RZ, PT ;  /* 0x000000ff0000720c */ /* 0x000fcc0003f45070 */
[----:B0-----:R-:W0:Y:S02]  /*0270*/  MUFU.RCP R4, R4 ;  /* 0x0000000400047308 */ /* 0x001e240000001000 */
[----:B0-----:R-:W-:-:S06]  /*0280*/  VIADD R8, R4, 0xffffffe ;  /* 0x0ffffffe04087836 */ /* 0x001fcc0000000000 */
[----:B------:R0:W1:Y:S02]  /*0290*/  F2I.FTZ.U32.TRUNC.NTZ R9, R8 ;  /* 0x0000000800097305 */ /* 0x000064000021f000 */
[----:B0-----:R-:W-:Y:S02]  /*02a0*/  IMAD.MOV.U32 R8, RZ, RZ, RZ ;  /* 0x000000ffff087224 */ /* 0x001fe400078e00ff */
[----:B-1----:R-:W-:-:S04]  /*02b0*/  IMAD R11, R11, R9, RZ ;  /* 0x000000090b0b7224 */ /* 0x002fc800078e02ff */
[----:B------:R-:W-:-:S06]  /*02c0*/  IMAD.HI.U32 R6, R9, R11, R8 ;  /* 0x0000000b09067227 */ /* 0x000fcc00078e0008 */
[----:B------:R-:W-:-:S04]  /*02d0*/  IMAD.HI.U32 R6, R6, R7, RZ ;  /* 0x0000000706067227 */ /* 0x000fc800078e00ff */
[----:B------:R-:W-:-:S04]  /*02e0*/  IMAD.MOV R9, RZ, RZ, -R6 ;  /* 0x000000ffff097224 */ /* 0x000fc800078e0a06 */
[----:B------:R-:W-:-:S05]  /*02f0*/  IMAD R7, R0, R9, R7 ;  /* 0x0000000900077224 */ /* 0x000fca00078e0207 */
[----:B------:R-:W-:-:S13]  /*0300*/  ISETP.GE.U32.AND P0, PT, R7, R0, PT ;  /* 0x000000000700720c */ /* 0x000fda0003f06070 */
[----:B------:R-:W-:Y:S02]  /*0310*/  @P0 IMAD.IADD R7, R7, 0x1, -R0 ;  /* 0x0000000107070824 */ /* 0x000fe400078e0a00 */
[----:B------:R-:W-:-:S03]  /*0320*/  @P0 VIADD R6, R6, 0x1 ;  /* 0x0000000106060836 */ /* 0x000fc60000000000 */
[----:B------:R-:W-:Y:S01]  /*0330*/  ISETP.GE.U32.AND P1, PT, R7, R0, PT ;  /* 0x000000000700720c */ /* 0x000fe20003f26070 */
[----:B------:R-:W-:-:S12]  /*0340*/  IMAD.MOV.U32 R7, RZ, RZ, RZ ;  /* 0x000000ffff077224 */ /* 0x000fd800078e00ff */
[----:B------:R-:W-:Y:S01]  /*0350*/  @P1 VIADD R6, R6, 0x1 ;  /* 0x0000000106061836 */ /* 0x000fe20000000000 */
[----:B------:R-:W-:Y:S01]  /*0360*/  @!P2 LOP3.LUT R6, RZ, R0, RZ, 0x33, !PT ;  /* 0x00000000ff06a212 */ /* 0x000fe200078e33ff */
[----:B------:R-:W-:Y:S06]  /*0370*/  BRA `(.L_x_3) ;  /* 0x0000000000107947 */ /* 0x000fec0003800000 */
.L_x_2:
[----:B------:R-:W-:-:S07]  /*0380*/  MOV R4, 0x3a0 ;  /* 0x000003a000047802 */ /* 0x000fce0000000f00 */
[----:B------:R-:W-:Y:S05]  /*0390*/  CALL.REL.NOINC `($__internal_0_$__cuda_sm20_div_u64) ;  /* 0x0000000000c47944 */ /* 0x000fea0003c00000 */
[----:B------:R-:W-:Y:S02]  /*03a0*/  IMAD.MOV.U32 R6, RZ, RZ, R8 ;  /* 0x000000ffff067224 */ /* 0x000fe400078e0008 */
[----:B------:R-:W-:-:S07]  /*03b0*/  IMAD.MOV.U32 R7, RZ, RZ, R9 ;  /* 0x000000ffff077224 */ /* 0x000fce00078e0009 */
.L_x_3:
[----:B------:R-:W-:Y:S05]  /*03c0*/  BSYNC.RECONVERGENT B0 ;  /* 0x0000000000007941 */ /* 0x000fea0003800200 */
.L_x_1:
[----:B------:R-:W-:Y:S01]  /*03d0*/  IADD3 R2, P0, PT, R6, R2, RZ ;  /* 0x0000000206027210 */ /* 0x000fe20007f1e0ff */
[----:B------:R-:W0:Y:S01]  /*03e0*/  LDCU UR10, c[0x0][0x38c] ;  /* 0x00007180ff0a77ac */ /* 0x000e220008000800 */
[----:B------:R-:W-:Y:S02]  /*03f0*/  BSSY.RECONVERGENT B0, `(.L_x_4) ;  /* 0x0000018000007945 */ /* 0x000fe40003800200 */
[C---:B------:R-:W-:Y:S01]  /*0400*/  LOP3.LUT R4, R2.reuse, 0x3, RZ, 0xc0, !PT ;  /* 0x0000000302047812 */ /* 0x040fe200078ec0ff */
[----:B------:R-:W-:Y:S01]  /*0410*/  IMAD.X R6, RZ, RZ, R7, P0 ;  /* 0x000000ffff067224 */ /* 0x000fe200000e0607 */
[----:B------:R-:W-:Y:S01]  /*0420*/  ISETP.GE.U32.AND P0, PT, R2, 0x3, PT ;  /* 0x000000030200780c */ /* 0x000fe20003f06070 */
[----:B------:R-:W1:Y:S01]  /*0430*/  LDCU.64 UR8, c[0x0][0x380] ;  /* 0x00007000ff0877ac */ /* 0x000e620008000a00 */
[----:B------:R-:W-:Y:S02]  /*0440*/  ISETP.NE.U32.AND P1, PT, R4, 0x3, PT ;  /* 0x000000030400780c */ /* 0x000fe40003f25070 */
[----:B------:R-:W-:Y:S01]  /*0450*/  ISETP.GE.U32.AND.EX P0, PT, R6, RZ, PT, P0 ;  /* 0x000000ff0600720c */ /* 0x000fe20003f06100 */
[----:B------:R-:W2:Y:S01]  /*0460*/  LDCU.64 UR4, c[0x0][0x358] ;  /* 0x00006b00ff0477ac */ /* 0x000ea20008000a00 */
[----:B------:R-:W-:Y:S01]  /*0470*/  ISETP.NE.AND.EX P1, PT, RZ, RZ, PT, P1 ;  /* 0x000000ffff00720c */ /* 0x000fe20003f25310 */
[----:B------:R-:W3:-:S12]  /*0480*/  LDCU.64 UR6, c[0x0][0x380] ;  /* 0x00007000ff0677ac */ /* 0x000ed80008000a00 */
[----:B01----:R-:W-:Y:S05]  /*0490*/  @!P1 BRA `(.L_x_5) ;  /* 0x0000000000349947 */ /* 0x003fea0003800000 */
[----:B------:R-:W-:Y:S02]  /*04a0*/  VIADD R2, R2, 0x1 ;  /* 0x0000000102027836 */ /* 0x000fe40000000000 */
[----:B------:R-:W-:-:S03]  /*04b0*/  IMAD.MOV.U32 R4, RZ, RZ, RZ ;  /* 0x000000ffff047224 */ /* 0x000fc600078e00ff */
[----:B------:R-:W-:-:S07]  /*04c0*/  LOP3.LUT R2, R2, 0x3, RZ, 0xc0, !PT ;  /* 0x0000000302027812 */ /* 0x000fce00078ec0ff */
.L_x_6:
[----:B---3--:R-:W-:Y:S02]  /*04d0*/  IADD3 R6, P1, PT, R5, UR6, RZ ;  /* 0x0000000605067c10 */ /* 0x008fe4000ff3e0ff */
[----:B------:R-:W-:Y:S02]  /*04e0*/  IADD3 R5, P2, PT, R0, R5, RZ ;  /* 0x0000000500057210 */ /* 0x000fe40007f5e0ff */
[----:B------:R-:W-:Y:S02]  /*04f0*/  IADD3.X R7, PT, PT, R3, UR7, RZ, P1, !PT ;  /* 0x0000000703077c10 */ /* 0x000fe40008ffe4ff */
[----:B------:R-:W-:Y:S01]  /*0500*/  IADD3 R2, P1, PT, R2, -0x1, RZ ;  /* 0xffffffff02027810 */ /* 0x000fe20007f3e0ff */
[----:B------:R-:W-:Y:S02]  /*0510*/  IMAD.X R3, RZ, RZ, R3, P2 ;  /* 0x000000ffff037224 */ /* 0x000fe400010e0603 */
[----:B--2---:R0:W-:Y:S01]  /*0520*/  STG.E.U8 desc[UR4][R6.64], RZ ;  /* 0x000000ff06007986 */ /* 0x0041e2000c101104 */
[----:B------:R-:W-:-:S02]  /*0530*/  IADD3.X R4, PT, PT, R4, -0x1, RZ, P1, !PT ;  /* 0xffffffff04047810 */ /* 0x000fc40000ffe4ff */
[----:B------:R-:W-:-:S04]  /*0540*/  ISETP.NE.U32.AND P1, PT, R2, RZ, PT ;  /* 0x000000ff0200720c */ /* 0x000fc80003f25070 */
[----:B------:R-:W-:-:S13]  /*0550*/  ISETP.NE.AND.EX P1, PT, R4, RZ, PT, P1 ;  /* 0x000000ff0400720c */ /* 0x000fda0003f25310 */
[----:B0-----:R-:W-:Y:S05]  /*0560*/  @P1 BRA `(.L_x_6) ;  /* 0xfffffffc00d81947 */ /* 0x001fea000383ffff */
.L_x_5:
[----:B--23--:R-:W-:Y:S05]  /*0570*/  BSYNC.RECONVERGENT B0 ;  /* 0x0000000000007941 */ /* 0x00cfea0003800200 */
.L_x_4:
[----:B------:R-:W-:Y:S05]  /*0580*/  @!P0 EXIT ;  /* 0x000000000000894d */ /* 0x000fea0003800000 */
.L_x_7:
[----:B------:R-:W-:Y:S02]  /*0590*/  IADD3 R12, P0, PT, R5, UR8, RZ ;  /* 0x00000008050c7c10 */ /* 0x000fe4000ff1e0ff */
[C---:B------:R-:W-:Y:S02]  /*05a0*/  LEA R5, P1, R0.reuse, R5, 0x2 ;  /* 0x0000000500057211 */ /* 0x040fe400078210ff */
[----:B------:R-:W-:Y:S02]  /*05b0*/  IADD3.X R13, PT, PT, R3, UR9, RZ, P0, !PT ;  /* 0x00000009030d7c10 */ /* 0x000fe400087fe4ff */
[C---:B------:R-:W-:Y:S02]  /*05c0*/  IADD3 R6, P0, PT, R0.reuse, R12, RZ ;  /* 0x0000000c00067210 */ /* 0x040fe40007f1e0ff */
[C---:B------:R-:W-:Y:S01]  /*05d0*/  LEA.HI.X R3, R0.reuse, R3, RZ, 0x2, P1 ;  /* 0x0000000300037211 */ /* 0x040fe200008f14ff */
[----:B------:R0:W-:Y:S02]  /*05e0*/  STG.E.U8 desc[UR4][R12.64], RZ ;  /* 0x000000ff0c007986 */ /* 0x0001e4000c101104 */
[----:B------:R-:W-:Y:S01]  /*05f0*/  IMAD.X R7, RZ, RZ, R13, P0 ;  /* 0x000000ffff077224 */ /* 0x000fe200000e060d */
[----:B------:R-:W-:-:S04]  /*0600*/  IADD3 R8, P0, PT, R0, R6, RZ ;  /* 0x0000000600087210 */ /* 0x000fc80007f1e0ff */
[----:B------:R0:W-:Y:S01]  /*0610*/  STG.E.U8 desc[UR4][R6.64], RZ ;  /* 0x000000ff06007986 */ /* 0x0001e2000c101104 */
[----:B------:R-:W-:Y:S01]  /*0620*/  IMAD.X R9, RZ, RZ, R7, P0 ;  /* 0x000000ffff097224 */ /* 0x000fe200000e0607 */
[----:B------:R-:W-:-:S04]  /*0630*/  IADD3 R10, P0, PT, R0, R8, RZ ;  /* 0x00000008000a7210 */ /* 0x000fc80007f1e0ff */
[----:B------:R0:W-:Y:S01]  /*0640*/  STG.E.U8 desc[UR4][R8.64], RZ ;  /* 0x000000ff08007986 */ /* 0x0001e2000c101104 */
[----:B------:R-:W-:Y:S01]  /*0650*/  IMAD.X R11, RZ, RZ, R9, P0 ;  /* 0x000000ffff0b7224 */ /* 0x000fe200000e0609 */
[----:B------:R-:W-:-:S04]  /*0660*/  ISETP.GT.U32.AND P0, PT, R5, UR10, PT ;  /* 0x0000000a05007c0c */ /* 0x000fc8000bf04070 */
[----:B------:R0:W-:Y:S01]  /*0670*/  STG.E.U8 desc[UR4][R10.64], RZ ;  /* 0x000000ff0a007986 */ /* 0x0001e2000c101104 */
[----:B------:R-:W-:-:S13]  /*0680*/  ISETP.GT.U32.AND.EX P0, PT, R3, RZ, PT, P0 ;  /* 0x000000ff0300720c */ /* 0x000fda0003f04100 */
[----:B0-----:R-:W-:Y:S05]  /*0690*/  @!P0 BRA `(.L_x_7) ;  /* 0xfffffffc00bc8947 */ /* 0x001fea000383ffff */
[----:B------:R-:W-:Y:S05]  /*06a0*/  EXIT ;  /* 0x000000000000794d */ /* 0x000fea0003800000 */
        .weak           $__internal_0_$__cuda_sm20_div_u64
        .type           $__internal_0_$__cuda_sm20_div_u64,@function
        .size           $__internal_0_$__cuda_sm20_div_u64,(.L_x_11 - $__internal_0_$__cuda_sm20_div_u64)
$__internal_0_$__cuda_sm20_div_u64:
[----:B------:R-:W-:Y:S02]  /*06b0*/  IMAD.MOV.U32 R12, RZ, RZ, R0 ;  /* 0x000000ffff0c7224 */ /* 0x000fe400078e0000 */
[----:B------:R-:W-:-:S04]  /*06c0*/  IMAD.MOV.U32 R13, RZ, RZ, RZ ;  /* 0x000000ffff0d7224 */ /* 0x000fc800078e00ff */
[----:B------:R-:W0:Y:S08]  /*06d0*/  I2F.U64.RP R12, R12 ;  /* 0x0000000c000c7312 */ /* 0x000e300000309000 */
[----:B0-----:R-:W0:Y:S02]  /*06e0*/  MUFU.RCP R8, R12 ;  /* 0x0000000c00087308 */ /* 0x001e240000001000 */
[----:B0-----:R-:W-:-:S06]  /*06f0*/  VIADD R8, R8, 0x1ffffffe ;  /* 0x1ffffffe08087836 */ /* 0x001fcc0000000000 */
[----:B------:R-:W0:Y:S02]  /*0700*/  F2I.U64.TRUNC R8, R8 ;  /* 0x0000000800087311 */ /* 0x000e24000020d800 */
[----:B0-----:R-:W-:-:S04]  /*0710*/  IMAD.WIDE.U32 R10, R8, R0, RZ ;  /* 0x00000000080a7225 */ /* 0x001fc800078e00ff */
[----:B------:R-:W-:Y:S01]  /*0720*/  IMAD R11, R9, R0, R11 ;  /* 0x00000000090b7224 */ /* 0x000fe200078e020b */
[----:B------:R-:W-:-:S05]  /*0730*/  IADD3 R15, P0, PT, RZ, -R10, RZ ;  /* 0x8000000aff0f7210 */ /* 0x000fca0007f1e0ff */
[----:B------:R-:W-:-:S04]  /*0740*/  IMAD.HI.U32 R10, R8, R15, RZ ;  /* 0x0000000f080a7227 */ /* 0x000fc800078e00ff */
[----:B------:R-:W-:Y:S02]  /*0750*/  IMAD.X R17, RZ, RZ, ~R11, P0 ;  /* 0x000000ffff117224 */ /* 0x000fe400000e0e0b */
[----:B------:R-:W-:Y:S02]  /*0760*/  IMAD.MOV.U32 R11, RZ, RZ, R8 ;  /* 0x000000ffff0b7224 */ /* 0x000fe400078e0008 */
[-C--:B------:R-:W-:Y:S02]  /*0770*/  IMAD R13, R9, R17.reuse, RZ ;  /* 0x00000011090d7224 */ /* 0x080fe400078e02ff */
[----:B------:R-:W-:-:S04]  /*0780*/  IMAD.WIDE.U32 R10, P0, R8, R17, R10 ;  /* 0x00000011080a7225 */ /* 0x000fc8000780000a */
[----:B------:R-:W-:-:S04]  /*0790*/  IMAD.HI.U32 R17, R9, R17, RZ ;  /* 0x0000001109117227 */ /* 0x000fc800078e00ff */
[----:B------:R-:W-:-:S05]  /*07a0*/  IMAD.HI.U32 R10, P1, R9, R15, R10 ;  /* 0x0000000f090a7227 */ /* 0x000fca000782000a */
[----:B------:R-:W-:Y:S01]  /*07b0*/  IADD3 R11, P2, PT, R13, R10, RZ ;  /* 0x0000000a0d0b7210 */ /* 0x000fe20007f5e0ff */
[----:B------:R-:W-:-:S04]  /*07c0*/  IMAD.X R10, R17, 0x1, R9, P0 ;  /* 0x00000001110a7824 */ /* 0x000fc800000e0609 */
[----:B------:R-:W-:Y:S01]  /*07d0*/  IMAD.WIDE.U32 R8, R11, R0, RZ ;  /* 0x000000000b087225 */ /* 0x000fe200078e00ff */
[----:B------:R-:W-:Y:S02]  /*07e0*/  IADD3.X R13, PT, PT, RZ, RZ, R10, P2, P1 ;  /* 0x000000ffff0d7210 */ /* 0x000fe400017e240a */
[----:B------:R-:W-:-:S03]  /*07f0*/  IADD3 R15, P0, PT, RZ, -R8, RZ ;  /* 0x80000008ff0f7210 */ /* 0x000fc60007f1e0ff */
[----:B------:R-:W-:Y:S02]  /*0800*/  IMAD R8, R13, R0, R9 ;  /* 0x000000000d087224 */ /* 0x000fe400078e0209 */
[----:B------:R-:W-:Y:S02]  /*0810*/  IMAD.MOV.U32 R9, RZ, RZ, RZ ;  /* 0x000000ffff097224 */ /* 0x000fe400078e00ff */
[----:B------:R-:W-:-:S04]  /*0820*/  IMAD.HI.U32 R10, R11, R15, RZ ;  /* 0x0000000f0b0a7227 */ /* 0x000fc800078e00ff */
[----:B------:R-:W-:-:S04]  /*0830*/  IMAD.X R8, RZ, RZ, ~R8, P0 ;  /* 0x000000ffff087224 */ /* 0x000fc800000e0e08 */
[----:B------:R-:W-:-:S04]  /*0840*/  IMAD.WIDE.U32 R10, P0, R11, R8, R10 ;  /* 0x000000080b0a7225 */ /* 0x000fc8000780000a */
[C---:B------:R-:W-:Y:S02]  /*0850*/  IMAD R12, R13.reuse, R8, RZ ;  /* 0x000000080d0c7224 */ /* 0x040fe400078e02ff */
[----:B------:R-:W-:-:S04]  /*0860*/  IMAD.HI.U32 R11, P1, R13, R15, R10 ;  /* 0x0000000f0d0b7227 */ /* 0x000fc8000782000a */
[----:B------:R-:W-:Y:S01]  /*0870*/  IMAD.HI.U32 R8, R13, R8, RZ ;  /* 0x000000080d087227 */ /* 0x000fe200078e00ff */
[----:B------:R-:W-:-:S03]  /*0880*/  IADD3 R11, P2, PT, R12, R11, RZ ;  /* 0x0000000b0c0b7210 */ /* 0x000fc60007f5e0ff */
[----:B------:R-:W-:Y:S02]  /*0890*/  IMAD.X R13, R8, 0x1, R13, P0 ;  /* 0x00000001080d7824 */ /* 0x000fe400000e060d */
[----:B------:R-:W-:-:S03]  /*08a0*/  IMAD.HI.U32 R8, R11, R7, RZ ;  /* 0x000000070b087227 */ /* 0x000fc600078e00ff */
[----:B------:R-:W-:Y:S01]  /*08b0*/  IADD3.X R13, PT, PT, RZ, RZ, R13, P2, P1 ;  /* 0x000000ffff0d7210 */ /* 0x000fe200017e240d */
[----:B------:R-:W-:-:S04]  /*08c0*/  IMAD.WIDE.U32 R8, R11, R6, R8 ;  /* 0x000000060b087225 */ /* 0x000fc800078e0008 */
[C---:B------:R-:W-:Y:S02]  /*08d0*/  IMAD R11, R13.reuse, R6, RZ ;  /* 0x000000060d0b7224 */ /* 0x040fe400078e02ff */
[----:B------:R-:W-:-:S04]  /*08e0*/  IMAD.HI.U32 R8, P0, R13, R7, R8 ;  /* 0x000000070d087227 */ /* 0x000fc80007800008 */
[----:B------:R-:W-:Y:S01]  /*08f0*/  IMAD.HI.U32 R13, R13, R6, RZ ;  /* 0x000000060d0d7227 */ /* 0x000fe200078e00ff */
[----:B------:R-:W-:-:S03]  /*0900*/  IADD3 R11, P1, PT, R11, R8, RZ ;  /* 0x000000080b0b7210 */ /* 0x000fc60007f3e0ff */
[----:B------:R-:W-:-:S04]  /*0910*/  IMAD.X R8, RZ, RZ, R13, P0 ;  /* 0x000000ffff087224 */ /* 0x000fc800000e060d */
[----:B------:R-:W-:Y:S02]  /*0920*/  IMAD.X R13, RZ, RZ, R8, P1 ;  /* 0x000000ffff0d7224 */ /* 0x000fe400008e0608 */
[----:B------:R-:W-:-:S04]  /*0930*/  IMAD.WIDE.U32 R8, R11, R0, RZ ;  /* 0x000000000b087225 */ /* 0x000fc800078e00ff */
[----:B------:R-:W-:Y:S01]  /*0940*/  IMAD R9, R13, R0, R9 ;  /* 0x000000000d097224 */ /* 0x000fe200078e0209 */
[----:B------:R-:W-:-:S04]  /*0950*/  IADD3 R15, P0, PT, -R8, R7, RZ ;  /* 0x00000007080f7210 */ /* 0x000fc80007f1e1ff */
[-C--:B------:R-:W-:Y:S01]  /*0960*/  IADD3 R7, P1, PT, -R0, R15.reuse, RZ ;  /* 0x0000000f00077210 */ /* 0x080fe20007f3e1ff */
[----:B------:R-:W-:Y:S01]  /*0970*/  IMAD.X R10, R6, 0x1, ~R9, P0 ;  /* 0x00000001060a7824 */ /* 0x000fe200000e0e09 */
[----:B------:R-:W-:Y:S02]  /*0980*/  ISETP.GE.U32.AND P0, PT, R15, R0, PT ;  /* 0x000000000f00720c */ /* 0x000fe40003f06070 */
[----:B------:R-:W-:Y:S02]  /*0990*/  IADD3 R6, P2, PT, R11, 0x1, RZ ;  /* 0x000000010b067810 */ /* 0x000fe40007f5e0ff */
[C---:B------:R-:W-:Y:S02]  /*09a0*/  ISETP.GE.U32.AND.EX P0, PT, R10.reuse, RZ, PT, P0 ;  /* 0x000000ff0a00720c */ /* 0x040fe40003f06100 */
[----:B------:R-:W-:Y:S01]  /*09b0*/  IADD3.X R9, PT, PT, R10, -0x1, RZ, P1, !PT ;  /* 0xffffffff0a097810 */ /* 0x000fe20000ffe4ff */
[----:B------:R-:W-:Y:S01]  /*09c0*/  IMAD.X R8, RZ, RZ, R13, P2 ;  /* 0x000000ffff087224 */ /* 0x000fe200010e060d */
[----:B------:R-:W-:-:S02]  /*09d0*/  SEL R7, R7, R15, P0 ;  /* 0x0000000f07077207 */ /* 0x000fc40000000000 */
[----:B------:R-:W-:Y:S02]  /*09e0*/  SEL R11, R6, R11, P0 ;  /* 0x0000000b060b7207 */ /* 0x000fe40000000000 */
[----:B------:R-:W-:Y:S02]  /*09f0*/  SEL R9, R9, R10, P0 ;  /* 0x0000000a09097207 */ /* 0x000fe40000000000 */
[----:B------:R-:W-:Y:S02]  /*0a00*/  SEL R6, R8, R13, P0 ;  /* 0x0000000d08067207 */ /* 0x000fe40000000000 */
[----:B------:R-:W-:Y:S01]  /*0a10*/  ISETP.GE.U32.AND P0, PT, R7, R0, PT ;  /* 0x000000000700720c */ /* 0x000fe20003f06070 */
[----:B------:R-:W-:Y:S01]  /*0a20*/  IMAD.MOV.U32 R7, RZ, RZ, 0x0 ;  /* 0x00000000ff077424 */ /* 0x000fe200078e00ff */
[----:B------:R-:W-:Y:S02]  /*0a30*/  IADD3 R8, P2, PT, R11, 0x1, RZ ;  /* 0x000000010b087810 */ /* 0x000fe40007f5e0ff */
[----:B------:R-:W-:-:S02]  /*0a40*/  ISETP.GE.U32.AND.EX P0, PT, R9, RZ, PT, P0 ;  /* 0x000000ff0900720c */ /* 0x000fc40003f06100 */
[----:B------:R-:W-:Y:S01]  /*0a50*/  ISETP.NE.U32.AND P1, PT, R0, RZ, PT ;  /* 0x000000ff0000720c */ /* 0x000fe20003f25070 */
[----:B------:R-:W-:Y:S01]  /*0a60*/  IMAD.X R9, RZ, RZ, R6, P2 ;  /* 0x000000ffff097224 */ /* 0x000fe200010e0606 */
[----:B------:R-:W-:Y:S02]  /*0a70*/  SEL R8, R8, R11, P0 ;  /* 0x0000000b08087207 */ /* 0x000fe40000000000 */
[----:B------:R-:W-:Y:S02]  /*0a80*/  ISETP.NE.AND.EX P1, PT, RZ, RZ, PT, P1 ;  /* 0x000000ffff00720c */ /* 0x000fe40003f25310 */
[----:B------:R-:W-:Y:S01]  /*0a90*/  SEL R9, R9, R6, P0 ;  /* 0x0000000609097207 */ /* 0x000fe20000000000 */
[----:B------:R-:W-:Y:S01]  /*0aa0*/  IMAD.MOV.U32 R6, RZ, RZ, R4 ;  /* 0x000000ffff067224 */ /* 0x000fe200078e0004 */
[----:B------:R-:W-:Y:S02]  /*0ab0*/  SEL R8, R8, 0xffffffff, P1 ;  /* 0xffffffff08087807 */ /* 0x000fe40000800000 */
[----:B------:R-:W-:Y:S01]  /*0ac0*/  SEL R9, R9, 0xffffffff, P1 ;  /* 0xffffffff09097807 */ /* 0x000fe20000800000 */
[----:B------:R-:W-:Y:S06]  /*0ad0*/  RET.REL.NODEC R6 `(_Z11sieveKernelPcjj) ;  /* 0xfffffff406487950 */ /* 0x000fec0003c3ffff */
.L_x_8:
        /* <DEDUP_REMOVED lines=10> */
.L_x_11:


//--------------------- .text._Z10initKernelPcj   --------------------------
	.section	.text._Z10initKernelPcj,"ax",@progbits
	.align	128
        .global         _Z10initKernelPcj
        .type           _Z10initKernelPcj,@function
        .size           _Z10initKernelPcj,(.L_x_14 - _Z10initKernelPcj)
        .other          _Z10initKernelPcj,@"STO_CUDA_ENTRY STV_DEFAULT"
_Z10initKernelPcj:
.text._Z10initKernelPcj:
[----:B------:R-:W-:Y:S01]  /*0000*/  LDC R1, c[0x0][0x37c] ;  /* 0x0000df00ff017b82 */ /* 0x000fe20000000800 */
[----:B------:R-:W0:Y:S07]  /*0010*/  S2R R0, SR_TID.X ;  /* 0x0000000000007919 */ /* 0x000e2e0000002100 */
[----:B------:R-:W0:Y:S01]  /*0020*/  S2UR UR4, SR_CTAID.X ;  /* 0x00000000000479c3 */ /* 0x000e220000002500 */
[----:B------:R-:W1:Y:S07]  /*0030*/  LDCU UR5, c[0x0][0x388] ;  /* 0x00007100ff0577ac */ /* 0x000e6e0008000800 */
[----:B------:R-:W0:Y:S02]  /*0040*/  LDC R5, c[0x0][0x360] ;  /* 0x0000d800ff057b82 */ /* 0x000e240000000800 */
[----:B0-----:R-:W-:-:S05]  /*0050*/  IMAD R0, R5, UR4, R0 ;  /* 0x0000000405007c24 */ /* 0x001fca000f8e0200 */
[----:B-1----:R-:W-:-:S13]  /*0060*/  ISETP.GT.U32.AND P0, PT, R0, UR5, PT ;  /* 0x0000000500007c0c */ /* 0x002fda000bf04070 */
[----:B------:R-:W-:Y:S05]  /*0070*/  @P0 EXIT ;  /* 0x000000000000094d */ /* 0x000fea0003800000 */
[----:B------:R-:W0:Y:S01]  /*0080*/  LDCU UR4, c[0x0][0x370] ;  /* 0x00006e00ff0477ac */ /* 0x000e220008000800 */
[----:B------:R-:W1:Y:S01]  /*0090*/  LDCU.64 UR6, c[0x0][0x358] ;  /* 0x00006b00ff0677ac */ /* 0x000e620008000a00 */
[----:B------:R-:W2:Y:S01]  /*00a0*/  LDCU.64 UR8, c[0x0][0x380] ;  /* 0x00007000ff0877ac */ /* 0x000ea20008000a00 */
[----:B0-----:R-:W-:-:S07]  /*00b0*/  IMAD R5, R5, UR4, RZ ;  /* 0x0000000405057c24 */ /* 0x001fce000f8e02ff */
.L_x_9:
[C---:B0-2---:R-:W-:Y:S02]  /*00c0*/  IADD3 R2, P1, PT, R0.reuse, UR8, RZ ;  /* 0x0000000800027c10 */ /* 0x045fe4000ff3e0ff */
[----:B------:R-:W-:Y:S01]  /*00d0*/  ISETP.GT.U32.AND P0, PT, R0, 0x1, PT ;  /* 0x000000010000780c */ /* 0x000fe20003f04070 */
[----:B------:R-:W-:Y:S02]  /*00e0*/  IMAD.IADD R0, R5, 0x1, R0 ;  /* 0x0000000105007824 */ /* 0x000fe400078e0200 */
[----:B------:R-:W-:Y:S01]  /*00f0*/  IMAD.X R3, RZ, RZ, UR9, P1 ;  /* 0x00000009ff037e24 */ /* 0x000fe200088e06ff */
[----:B------:R-:W-:Y:S02]  /*0100*/  SEL R7, RZ, 0x1, !P0 ;  /* 0x00000001ff077807 */ /* 0x000fe40004000000 */
[----:B------:R-:W-:-:S03]  /*0110*/  ISETP.GT.U32.AND P0, PT, R0, UR5, PT ;  /* 0x0000000500007c0c */ /* 0x000fc6000bf04070 */
[----:B-1----:R0:W-:Y:S10]  /*0120*/  STG.E.U8 desc[UR6][R2.64], R7 ;  /* 0x0000000702007986 */ /* 0x0021f4000c101106 */
[----:B------:R-:W-:Y:S05]  /*0130*/  @!P0 BRA `(.L_x_9) ;  /* 0xfffffffc00e08947 */ /* 0x000fea000383ffff */
[----:B------:R-:W-:Y:S05]  /*0140*/  EXIT ;  /* 0x000000000000794d */ /* 0x000fea0003800000 */
.L_x_10:
        /* <DEDUP_REMOVED lines=11> */
.L_x_14:


//--------------------- .nv.shared.reserved.0     --------------------------
	.section	.nv.shared.reserved.0,"aw",@nobits
	.weak		__nv_reservedSMEM_offset_0_alias
	.size		__nv_reservedSMEM_offset_0_alias, 0, 64
	.other		__nv_reservedSMEM_offset_0_alias,@"STO_CUDA_RESERVED_SHARED STV_DEFAULT"
__nv_reservedSMEM_offset_0_alias:
	.zero		0
	.zero		64


//--------------------- .nv.constant0._Z16batchCheckKernelPcjjS_ --------------------------
	.section	.nv.constant0._Z16batchCheckKernelPcjjS_,"a",@progbits
	.sectionflags	@""
	.align	4
.nv.constant0._Z16batchCheckKernelPcjjS_:
	.zero		920


//--------------------- .nv.constant0._Z11sieveKernelPcjj --------------------------
	.section	.nv.constant0._Z11sieveKernelPcjj,"a",@progbits
	.sectionflags	@""
	.align	4
.nv.constant0._Z11sieveKernelPcjj:
	.zero		912


//--------------------- .nv.constant0._Z10initKernelPcj --------------------------
	.section	.nv.constant0._Z10initKernelPcj,"a",@progbits
	.sectionflags	@""
	.align	4
.nv.constant0._Z10initKernelPcj:
	.zero		908


//--------------------- SYMBOLS --------------------------

	.type		.nv.reservedSmem.offset0,@object
	.size		.nv.reservedSmem.offset0,0x4
